//
// Generated by NVIDIA NVVM Compiler
//
// Compiler Build ID: CL-36424714
// Cuda compilation tools, release 13.0, V13.0.88
// Based on NVVM 20.0.0
//

.version 9.0
.target sm_100
.address_size 64

	// .globl	_Z17reduction_kernel0PdPKdS1_l
// _ZZ17reduction_kernel0PdPKdS1_lE4smem has been demoted
// _ZZ17reduction_kernel1PdPKdS1_lE4smem has been demoted
// _ZZ17reduction_kernel2PdPKdS1_lE4smem has been demoted

.visible .entry _Z17reduction_kernel0PdPKdS1_l(
	.param .u64 .ptr .align 1 _Z17reduction_kernel0PdPKdS1_l_param_0,
	.param .u64 .ptr .align 1 _Z17reduction_kernel0PdPKdS1_l_param_1,
	.param .u64 .ptr .align 1 _Z17reduction_kernel0PdPKdS1_l_param_2,
	.param .u64 _Z17reduction_kernel0PdPKdS1_l_param_3
)
{
	.reg .pred 	%p<12>;
	.reg .b32 	%r<17>;
	.reg .b64 	%rd<15>;
	.reg .b64 	%fd<34>;
	// demoted variable
	.shared .align 8 .b8 _ZZ17reduction_kernel0PdPKdS1_lE4smem[8192];
	ld.param.u64 	%rd2, [_Z17reduction_kernel0PdPKdS1_l_param_0];
	ld.param.u64 	%rd3, [_Z17reduction_kernel0PdPKdS1_l_param_1];
	ld.param.u64 	%rd4, [_Z17reduction_kernel0PdPKdS1_l_param_2];
	ld.param.u64 	%rd5, [_Z17reduction_kernel0PdPKdS1_l_param_3];
	mov.u32 	%r1, %ctaid.x;
	mov.u32 	%r4, %ntid.x;
	mov.u32 	%r2, %tid.x;
	mad.lo.s32 	%r5, %r1, %r4, %r2;
	cvt.s64.s32 	%rd1, %r5;
	setp.le.s64 	%p1, %rd5, %rd1;
	shl.b32 	%r6, %r2, 3;
	mov.u32 	%r7, _ZZ17reduction_kernel0PdPKdS1_lE4smem;
	add.s32 	%r3, %r7, %r6;
	@%p1 bra 	$L__BB0_2;
	cvta.to.global.u64 	%rd7, %rd3;
	cvta.to.global.u64 	%rd8, %rd4;
	shl.b64 	%rd9, %rd1, 3;
	add.s64 	%rd10, %rd7, %rd9;
	ld.global.f64 	%fd1, [%rd10];
	add.s64 	%rd11, %rd8, %rd9;
	ld.global.f64 	%fd2, [%rd11];
	mul.f64 	%fd3, %fd1, %fd2;
	st.shared.f64 	[%r3], %fd3;
	bra.uni 	$L__BB0_3;
$L__BB0_2:
	mov.b64 	%rd6, 0;
	st.shared.u64 	[%r3], %rd6;
$L__BB0_3:
	bar.sync 	0;
	and.b32  	%r8, %r2, 1;
	setp.eq.b32 	%p2, %r8, 1;
	@%p2 bra 	$L__BB0_5;
	ld.shared.f64 	%fd4, [%r3+8];
	ld.shared.f64 	%fd5, [%r3];
	add.f64 	%fd6, %fd4, %fd5;
	st.shared.f64 	[%r3], %fd6;
$L__BB0_5:
	bar.sync 	0;
	and.b32  	%r9, %r2, 3;
	setp.ne.s32 	%p3, %r9, 0;
	@%p3 bra 	$L__BB0_7;
	ld.shared.f64 	%fd7, [%r3+16];
	ld.shared.f64 	%fd8, [%r3];
	add.f64 	%fd9, %fd7, %fd8;
	st.shared.f64 	[%r3], %fd9;
$L__BB0_7:
	bar.sync 	0;
	and.b32  	%r10, %r2, 7;
	setp.ne.s32 	%p4, %r10, 0;
	@%p4 bra 	$L__BB0_9;
	ld.shared.f64 	%fd10, [%r3+32];
	ld.shared.f64 	%fd11, [%r3];
	add.f64 	%fd12, %fd10, %fd11;
	st.shared.f64 	[%r3], %fd12;
$L__BB0_9:
	bar.sync 	0;
	and.b32  	%r11, %r2, 15;
	setp.ne.s32 	%p5, %r11, 0;
	@%p5 bra 	$L__BB0_11;
	ld.shared.f64 	%fd13, [%r3+64];
	ld.shared.f64 	%fd14, [%r3];
	add.f64 	%fd15, %fd13, %fd14;
	st.shared.f64 	[%r3], %fd15;
$L__BB0_11:
	bar.sync 	0;
	and.b32  	%r12, %r2, 31;
	setp.ne.s32 	%p6, %r12, 0;
	@%p6 bra 	$L__BB0_13;
	ld.shared.f64 	%fd16, [%r3+128];
	ld.shared.f64 	%fd17, [%r3];
	add.f64 	%fd18, %fd16, %fd17;
	st.shared.f64 	[%r3], %fd18;
$L__BB0_13:
	bar.sync 	0;
	and.b32  	%r13, %r2, 63;
	setp.ne.s32 	%p7, %r13, 0;
	@%p7 bra 	$L__BB0_15;
	ld.shared.f64 	%fd19, [%r3+256];
	ld.shared.f64 	%fd20, [%r3];
	add.f64 	%fd21, %fd19, %fd20;
	st.shared.f64 	[%r3], %fd21;
$L__BB0_15:
	bar.sync 	0;
	and.b32  	%r14, %r2, 127;
	setp.ne.s32 	%p8, %r14, 0;
	@%p8 bra 	$L__BB0_17;
	ld.shared.f64 	%fd22, [%r3+512];
	ld.shared.f64 	%fd23, [%r3];
	add.f64 	%fd24, %fd22, %fd23;
	st.shared.f64 	[%r3], %fd24;
$L__BB0_17:
	bar.sync 	0;
	and.b32  	%r15, %r2, 255;
	setp.ne.s32 	%p9, %r15, 0;
	@%p9 bra 	$L__BB0_19;
	ld.shared.f64 	%fd25, [%r3+1024];
	ld.shared.f64 	%fd26, [%r3];
	add.f64 	%fd27, %fd25, %fd26;
	st.shared.f64 	[%r3], %fd27;
$L__BB0_19:
	bar.sync 	0;
	and.b32  	%r16, %r2, 511;
	setp.ne.s32 	%p10, %r16, 0;
	@%p10 bra 	$L__BB0_21;
	ld.shared.f64 	%fd28, [%r3+2048];
	ld.shared.f64 	%fd29, [%r3];
	add.f64 	%fd30, %fd28, %fd29;
	st.shared.f64 	[%r3], %fd30;
$L__BB0_21:
	bar.sync 	0;
	setp.ne.s32 	%p11, %r2, 0;
	@%p11 bra 	$L__BB0_23;
	ld.shared.f64 	%fd31, [_ZZ17reduction_kernel0PdPKdS1_lE4smem];
	ld.shared.f64 	%fd32, [_ZZ17reduction_kernel0PdPKdS1_lE4smem+4096];
	add.f64 	%fd33, %fd31, %fd32;
	cvta.to.global.u64 	%rd12, %rd2;
	mul.wide.u32 	%rd13, %r1, 8;
	add.s64 	%rd14, %rd12, %rd13;
	st.global.f64 	[%rd14], %fd33;
$L__BB0_23:
	ret;

}
	// .globl	_Z17reduction_kernel1PdPKdS1_l
.visible .entry _Z17reduction_kernel1PdPKdS1_l(
	.param .u64 .ptr .align 1 _Z17reduction_kernel1PdPKdS1_l_param_0,
	.param .u64 .ptr .align 1 _Z17reduction_kernel1PdPKdS1_l_param_1,
	.param .u64 .ptr .align 1 _Z17reduction_kernel1PdPKdS1_l_param_2,
	.param .u64 _Z17reduction_kernel1PdPKdS1_l_param_3
)
{
	.reg .pred 	%p<12>;
	.reg .b32 	%r<18>;
	.reg .b64 	%rd<15>;
	.reg .b64 	%fd<34>;
	// demoted variable
	.shared .align 8 .b8 _ZZ17reduction_kernel1PdPKdS1_lE4smem[8192];
	ld.param.u64 	%rd2, [_Z17reduction_kernel1PdPKdS1_l_param_0];
	ld.param.u64 	%rd3, [_Z17reduction_kernel1PdPKdS1_l_param_1];
	ld.param.u64 	%rd4, [_Z17reduction_kernel1PdPKdS1_l_param_2];
	ld.param.u64 	%rd5, [_Z17reduction_kernel1PdPKdS1_l_param_3];
	mov.u32 	%r1, %ctaid.x;
	mov.u32 	%r4, %ntid.x;
	mov.u32 	%r2, %tid.x;
	mad.lo.s32 	%r5, %r1, %r4, %r2;
	cvt.s64.s32 	%rd1, %r5;
	setp.le.s64 	%p1, %rd5, %rd1;
	shl.b32 	%r6, %r2, 3;
	mov.u32 	%r7, _ZZ17reduction_kernel1PdPKdS1_lE4smem;
	add.s32 	%r3, %r7, %r6;
	@%p1 bra 	$L__BB1_2;
	cvta.to.global.u64 	%rd7, %rd3;
	cvta.to.global.u64 	%rd8, %rd4;
	shl.b64 	%rd9, %rd1, 3;
	add.s64 	%rd10, %rd7, %rd9;
	ld.global.f64 	%fd1, [%rd10];
	add.s64 	%rd11, %rd8, %rd9;
	ld.global.f64 	%fd2, [%rd11];
	mul.f64 	%fd3, %fd1, %fd2;
	st.shared.f64 	[%r3], %fd3;
	bra.uni 	$L__BB1_3;
$L__BB1_2:
	mov.b64 	%rd6, 0;
	st.shared.u64 	[%r3], %rd6;
$L__BB1_3:
	bar.sync 	0;
	setp.gt.u32 	%p2, %r2, 511;
	@%p2 bra 	$L__BB1_5;
	add.s32 	%r9, %r3, %r6;
	ld.shared.f64 	%fd4, [%r9+8];
	ld.shared.f64 	%fd5, [%r9];
	add.f64 	%fd6, %fd4, %fd5;
	st.shared.f64 	[%r9], %fd6;
$L__BB1_5:
	bar.sync 	0;
	setp.gt.u32 	%p3, %r2, 255;
	@%p3 bra 	$L__BB1_7;
	mad.lo.s32 	%r10, %r2, 24, %r3;
	ld.shared.f64 	%fd7, [%r10+16];
	ld.shared.f64 	%fd8, [%r10];
	add.f64 	%fd9, %fd7, %fd8;
	st.shared.f64 	[%r10], %fd9;
$L__BB1_7:
	bar.sync 	0;
	setp.gt.u32 	%p4, %r2, 127;
	@%p4 bra 	$L__BB1_9;
	mad.lo.s32 	%r11, %r2, 56, %r3;
	ld.shared.f64 	%fd10, [%r11+32];
	ld.shared.f64 	%fd11, [%r11];
	add.f64 	%fd12, %fd10, %fd11;
	st.shared.f64 	[%r11], %fd12;
$L__BB1_9:
	bar.sync 	0;
	setp.gt.u32 	%p5, %r2, 63;
	@%p5 bra 	$L__BB1_11;
	mad.lo.s32 	%r12, %r2, 120, %r3;
	ld.shared.f64 	%fd13, [%r12+64];
	ld.shared.f64 	%fd14, [%r12];
	add.f64 	%fd15, %fd13, %fd14;
	st.shared.f64 	[%r12], %fd15;
$L__BB1_11:
	bar.sync 	0;
	setp.gt.u32 	%p6, %r2, 31;
	@%p6 bra 	$L__BB1_13;
	mad.lo.s32 	%r13, %r2, 248, %r3;
	ld.shared.f64 	%fd16, [%r13+128];
	ld.shared.f64 	%fd17, [%r13];
	add.f64 	%fd18, %fd16, %fd17;
	st.shared.f64 	[%r13], %fd18;
$L__BB1_13:
	bar.warp.sync 	-1;
	setp.gt.u32 	%p7, %r2, 15;
	@%p7 bra 	$L__BB1_15;
	mad.lo.s32 	%r14, %r2, 504, %r3;
	ld.shared.f64 	%fd19, [%r14+256];
	ld.shared.f64 	%fd20, [%r14];
	add.f64 	%fd21, %fd19, %fd20;
	st.shared.f64 	[%r14], %fd21;
$L__BB1_15:
	bar.warp.sync 	-1;
	setp.gt.u32 	%p8, %r2, 7;
	@%p8 bra 	$L__BB1_17;
	mad.lo.s32 	%r15, %r2, 1016, %r3;
	ld.shared.f64 	%fd22, [%r15+512];
	ld.shared.f64 	%fd23, [%r15];
	add.f64 	%fd24, %fd22, %fd23;
	st.shared.f64 	[%r15], %fd24;
$L__BB1_17:
	bar.warp.sync 	-1;
	setp.gt.u32 	%p9, %r2, 3;
	@%p9 bra 	$L__BB1_19;
	mad.lo.s32 	%r16, %r2, 2040, %r3;
	ld.shared.f64 	%fd25, [%r16+1024];
	ld.shared.f64 	%fd26, [%r16];
	add.f64 	%fd27, %fd25, %fd26;
	st.shared.f64 	[%r16], %fd27;
$L__BB1_19:
	bar.warp.sync 	-1;
	setp.gt.u32 	%p10, %r2, 1;
	@%p10 bra 	$L__BB1_21;
	mad.lo.s32 	%r17, %r2, 4088, %r3;
	ld.shared.f64 	%fd28, [%r17+2048];
	ld.shared.f64 	%fd29, [%r17];
	add.f64 	%fd30, %fd28, %fd29;
	st.shared.f64 	[%r17], %fd30;
$L__BB1_21:
	bar.warp.sync 	-1;
	setp.ne.s32 	%p11, %r2, 0;
	@%p11 bra 	$L__BB1_23;
	ld.shared.f64 	%fd31, [_ZZ17reduction_kernel1PdPKdS1_lE4smem];
	ld.shared.f64 	%fd32, [_ZZ17reduction_kernel1PdPKdS1_lE4smem+4096];
	add.f64 	%fd33, %fd31, %fd32;
	cvta.to.global.u64 	%rd12, %rd2;
	mul.wide.u32 	%rd13, %r1, 8;
	add.s64 	%rd14, %rd12, %rd13;
	st.global.f64 	[%rd14], %fd33;
$L__BB1_23:
	ret;

}
	// .globl	_Z17reduction_kernel2PdPKdS1_l
.visible .entry _Z17reduction_kernel2PdPKdS1_l(
	.param .u64 .ptr .align 1 _Z17reduction_kernel2PdPKdS1_l_param_0,
	.param .u64 .ptr .align 1 _Z17reduction_kernel2PdPKdS1_l_param_1,
	.param .u64 .ptr .align 1 _Z17reduction_kernel2PdPKdS1_l_param_2,
	.param .u64 _Z17reduction_kernel2PdPKdS1_l_param_3
)
{
	.reg .pred 	%p<8>;
	.reg .b32 	%r<8>;
	.reg .b64 	%rd<15>;
	.reg .b64 	%fd<34>;
	// demoted variable
	.shared .align 8 .b8 _ZZ17reduction_kernel2PdPKdS1_lE4smem[8192];
	ld.param.u64 	%rd2, [_Z17reduction_kernel2PdPKdS1_l_param_0];
	ld.param.u64 	%rd3, [_Z17reduction_kernel2PdPKdS1_l_param_1];
	ld.param.u64 	%rd4, [_Z17reduction_kernel2PdPKdS1_l_param_2];
	ld.param.u64 	%rd5, [_Z17reduction_kernel2PdPKdS1_l_param_3];
	mov.u32 	%r1, %ctaid.x;
	mov.u32 	%r4, %ntid.x;
	mov.u32 	%r2, %tid.x;
	mad.lo.s32 	%r5, %r1, %r4, %r2;
	cvt.s64.s32 	%rd1, %r5;
	setp.le.s64 	%p1, %rd5, %rd1;
	shl.b32 	%r6, %r2, 3;
	mov.u32 	%r7, _ZZ17reduction_kernel2PdPKdS1_lE4smem;
	add.s32 	%r3, %r7, %r6;
	@%p1 bra 	$L__BB2_2;
	cvta.to.global.u64 	%rd7, %rd3;
	cvta.to.global.u64 	%rd8, %rd4;
	shl.b64 	%rd9, %rd1, 3;
	add.s64 	%rd10, %rd7, %rd9;
	ld.global.f64 	%fd1, [%rd10];
	add.s64 	%rd11, %rd8, %rd9;
	ld.global.f64 	%fd2, [%rd11];
	mul.f64 	%fd3, %fd1, %fd2;
	st.shared.f64 	[%r3], %fd3;
	bra.uni 	$L__BB2_3;
$L__BB2_2:
	mov.b64 	%rd6, 0;
	st.shared.u64 	[%r3], %rd6;
$L__BB2_3:
	bar.sync 	0;
	setp.gt.u32 	%p2, %r2, 511;
	@%p2 bra 	$L__BB2_5;
	ld.shared.f64 	%fd4, [%r3+4096];
	ld.shared.f64 	%fd5, [%r3];
	add.f64 	%fd6, %fd4, %fd5;
	st.shared.f64 	[%r3], %fd6;
$L__BB2_5:
	bar.sync 	0;
	setp.gt.u32 	%p3, %r2, 255;
	@%p3 bra 	$L__BB2_7;
	ld.shared.f64 	%fd7, [%r3+2048];
	ld.shared.f64 	%fd8, [%r3];
	add.f64 	%fd9, %fd7, %fd8;
	st.shared.f64 	[%r3], %fd9;
$L__BB2_7:
	bar.sync 	0;
	setp.gt.u32 	%p4, %r2, 127;
	@%p4 bra 	$L__BB2_9;
	ld.shared.f64 	%fd10, [%r3+1024];
	ld.shared.f64 	%fd11, [%r3];
	add.f64 	%fd12, %fd10, %fd11;
	st.shared.f64 	[%r3], %fd12;
$L__BB2_9:
	bar.sync 	0;
	setp.gt.u32 	%p5, %r2, 63;
	@%p5 bra 	$L__BB2_11;
	ld.shared.f64 	%fd13, [%r3+512];
	ld.shared.f64 	%fd14, [%r3];
	add.f64 	%fd15, %fd13, %fd14;
	st.shared.f64 	[%r3], %fd15;
$L__BB2_11:
	bar.sync 	0;
	setp.gt.u32 	%p6, %r2, 31;
	@%p6 bra 	$L__BB2_14;
	ld.shared.f64 	%fd16, [%r3+256];
	ld.shared.f64 	%fd17, [%r3];
	add.f64 	%fd18, %fd16, %fd17;
	st.shared.f64 	[%r3], %fd18;
	bar.warp.sync 	-1;
	ld.shared.f64 	%fd19, [%r3+128];
	ld.shared.f64 	%fd20, [%r3];
	add.f64 	%fd21, %fd19, %fd20;
	st.shared.f64 	[%r3], %fd21;
	bar.warp.sync 	-1;
	ld.shared.f64 	%fd22, [%r3+64];
	ld.shared.f64 	%fd23, [%r3];
	add.f64 	%fd24, %fd22, %fd23;
	st.shared.f64 	[%r3], %fd24;
	bar.warp.sync 	-1;
	ld.shared.f64 	%fd25, [%r3+32];
	ld.shared.f64 	%fd26, [%r3];
	add.f64 	%fd27, %fd25, %fd26;
	st.shared.f64 	[%r3], %fd27;
	bar.warp.sync 	-1;
	ld.shared.f64 	%fd28, [%r3+16];
	ld.shared.f64 	%fd29, [%r3];
	add.f64 	%fd30, %fd28, %fd29;
	st.shared.f64 	[%r3], %fd30;
	bar.warp.sync 	-1;
	setp.ne.s32 	%p7, %r2, 0;
	@%p7 bra 	$L__BB2_14;
	ld.shared.f64 	%fd31, [_ZZ17reduction_kernel2PdPKdS1_lE4smem];
	ld.shared.f64 	%fd32, [_ZZ17reduction_kernel2PdPKdS1_lE4smem+8];
	add.f64 	%fd33, %fd31, %fd32;
	cvta.to.global.u64 	%rd12, %rd2;
	mul.wide.u32 	%rd13, %r1, 8;
	add.s64 	%rd14, %rd12, %rd13;
	st.global.f64 	[%rd14], %fd33;
$L__BB2_14:
	ret;

}


// ===== COMPILED SASS (sm_100) =====

	.target	sm_100

	.elftype	@"ET_EXEC"


//--------------------- .note.nv.tkinfo           --------------------------
	.section	.note.nv.tkinfo,"",@"SHT_NOTE"
	.sectionflags	@"SHF_NOTE_NV_TKINFO"
	.tkinfo
        /*0018*/ 	.word	0x00000002
        /*0030*/ 	.string	""
        /*0030*/ 	.string	"ptxas"
        /*0030*/ 	.string	"Cuda compilation tools, release 13.0, V13.0.88"
        /*0030*/ 	.string	"Build cuda_13.0.r13.0/compiler.36424714_0"
        /*0030*/ 	.string	"-arch sm_100 -m 64 "



//--------------------- .note.nv.cuinfo           --------------------------
	.section	.note.nv.cuinfo,"",@"SHT_NOTE"
	.sectionflags	@"SHF_NOTE_NV_CUINFO"
        /*0018*/ 	.short	0x0002
        /*001a*/ 	.short	0x0064
        /*001c*/ 	.short	0x0082
	.zero		2


//--------------------- .nv.info                  --------------------------
	.section	.nv.info,"",@"SHT_CUDA_INFO"
	.align	4


	//----- nvinfo : EIATTR_REGCOUNT
	.align		4
        /*0000*/ 	.byte	0x04, 0x2f
        /*0002*/ 	.short	(.L_1 - .L_0)
	.align		4
.L_0:
        /*0004*/ 	.word	index@(_Z17reduction_kernel0PdPKdS1_l)
        /*0008*/ 	.word	0x0000000e


	//----- nvinfo : EIATTR_FRAME_SIZE
	.align		4
.L_1:
        /*000c*/ 	.byte	0x04, 0x11
        /*000e*/ 	.short	(.L_3 - .L_2)
	.align		4
.L_2:
        /*0010*/ 	.word	index@(_Z17reduction_kernel0PdPKdS1_l)
        /*0014*/ 	.word	0x00000000


	//----- nvinfo : EIATTR_REGCOUNT
	.align		4
.L_3:
        /*0018*/ 	.byte	0x04, 0x2f
        /*001a*/ 	.short	(.L_5 - .L_4)
	.align		4
.L_4:
        /*001c*/ 	.word	index@(_Z17reduction_kernel1PdPKdS1_l)
        /*0020*/ 	.word	0x00000014


	//----- nvinfo : EIATTR_FRAME_SIZE
	.align		4
.L_5:
        /*0024*/ 	.byte	0x04, 0x11
        /*0026*/ 	.short	(.L_7 - .L_6)
	.align		4
.L_6:
        /*0028*/ 	.word	index@(_Z17reduction_kernel1PdPKdS1_l)
        /*002c*/ 	.word	0x00000000


	//----- nvinfo : EIATTR_REGCOUNT
	.align		4
.L_7:
        /*0030*/ 	.byte	0x04, 0x2f
        /*0032*/ 	.short	(.L_9 - .L_8)
	.align		4
.L_8:
        /*0034*/ 	.word	index@(_Z17reduction_kernel2PdPKdS1_l)
        /*0038*/ 	.word	0x0000000e


	//----- nvinfo : EIATTR_FRAME_SIZE
	.align		4
.L_9:
        /*003c*/ 	.byte	0x04, 0x11
        /*003e*/ 	.short	(.L_11 - .L_10)
	.align		4
.L_10:
        /*0040*/ 	.word	index@(_Z17reduction_kernel2PdPKdS1_l)
        /*0044*/ 	.word	0x00000000


	//----- nvinfo : EIATTR_MIN_STACK_SIZE
	.align		4
.L_11:
        /*0048*/ 	.byte	0x04, 0x12
        /*004a*/ 	.short	(.L_13 - .L_12)
	.align		4
.L_12:
        /*004c*/ 	.word	index@(_Z17reduction_kernel2PdPKdS1_l)
        /*0050*/ 	.word	0x00000000


	//----- nvinfo : EIATTR_MIN_STACK_SIZE
	.align		4
.L_13:
        /*0054*/ 	.byte	0x04, 0x12
        /*0056*/ 	.short	(.L_15 - .L_14)
	.align		4
.L_14:
        /*0058*/ 	.word	index@(_Z17reduction_kernel1PdPKdS1_l)
        /*005c*/ 	.word	0x00000000


	//----- nvinfo : EIATTR_MIN_STACK_SIZE
	.align		4
.L_15:
        /*0060*/ 	.byte	0x04, 0x12
        /*0062*/ 	.short	(.L_17 - .L_16)
	.align		4
.L_16:
        /*0064*/ 	.word	index@(_Z17reduction_kernel0PdPKdS1_l)
        /*0068*/ 	.word	0x00000000
.L_17:


//--------------------- .nv.compat                --------------------------
	.section	.nv.compat,"",@"SHT_CUDA_COMPAT_INFO"
	.align	4
        /*0000*/ 	.byte	0x02, 0x09, 0x00, 0x00, 0x02, 0x02, 0x01, 0x00, 0x02, 0x05, 0x05, 0x00, 0x03, 0x07, 0x01, 0x01
        /*0010*/ 	.byte	0x02, 0x03, 0x00, 0x00, 0x02, 0x06, 0x01, 0x00, 0x04, 0x0b, 0x08, 0x00, 0x01, 0x00, 0x00, 0x00
        /*0020*/ 	.byte	0x00, 0x00, 0x00, 0x00


//--------------------- .nv.info._Z17reduction_kernel2PdPKdS1_l --------------------------
	.section	.nv.info._Z17reduction_kernel2PdPKdS1_l,"",@"SHT_CUDA_INFO"
	.sectionflags	@""
	.align	4


	//----- nvinfo : EIATTR_CUDA_API_VERSION
	.align		4
        /*0000*/ 	.byte	0x04, 0x37
        /*0002*/ 	.short	(.L_19 - .L_18)
.L_18:
        /*0004*/ 	.word	0x00000082


	//----- nvinfo : EIATTR_KPARAM_INFO
	.align		4
.L_19:
        /*0008*/ 	.byte	0x04, 0x17
        /*000a*/ 	.short	(.L_21 - .L_20)
.L_20:
        /*000c*/ 	.word	0x00000000
        /*0010*/ 	.short	0x0003
        /*0012*/ 	.short	0x0018
        /*0014*/ 	.byte	0x00, 0xf0, 0x21, 0x00


	//----- nvinfo : EIATTR_KPARAM_INFO
	.align		4
.L_21:
        /*0018*/ 	.byte	0x04, 0x17
        /*001a*/ 	.short	(.L_23 - .L_22)
.L_22:
        /*001c*/ 	.word	0x00000000
        /*0020*/ 	.short	0x0002
        /*0022*/ 	.short	0x0010
        /*0024*/ 	.byte	0x00, 0xf5, 0x21, 0x00


	//----- nvinfo : EIATTR_KPARAM_INFO
	.align		4
.L_23:
        /*0028*/ 	.byte	0x04, 0x17
        /*002a*/ 	.short	(.L_25 - .L_24)
.L_24:
        /*002c*/ 	.word	0x00000000
        /*0030*/ 	.short	0x0001
        /*0032*/ 	.short	0x0008
        /*0034*/ 	.byte	0x00, 0xf5, 0x21, 0x00


	//----- nvinfo : EIATTR_KPARAM_INFO
	.align		4
.L_25:
        /*0038*/ 	.byte	0x04, 0x17
        /*003a*/ 	.short	(.L_27 - .L_26)
.L_26:
        /*003c*/ 	.word	0x00000000
        /*0040*/ 	.short	0x0000
        /*0042*/ 	.short	0x0000
        /*0044*/ 	.byte	0x00, 0xf5, 0x21, 0x00


	//----- nvinfo : EIATTR_SPARSE_MMA_MASK
	.align		4
.L_27:
        /*0048*/ 	.byte	0x03, 0x50
        /*004a*/ 	.short	0x0000


	//----- nvinfo : EIATTR_MAXREG_COUNT
	.align		4
        /*004c*/ 	.byte	0x03, 0x1b
        /*004e*/ 	.short	0x00ff


	//----- nvinfo : EIATTR_NUM_BARRIERS
	.align		4
        /*0050*/ 	.byte	0x02, 0x4c
        /*0052*/ 	.byte	0x01
	.zero		1


	//----- nvinfo : EIATTR_MERCURY_ISA_VERSION
	.align		4
        /*0054*/ 	.byte	0x03, 0x5f
        /*0056*/ 	.short	0x0101


	//----- nvinfo : EIATTR_COOP_GROUP_MASK_REGIDS
	.align		4
        /*0058*/ 	.byte	0x04, 0x29
        /*005a*/ 	.short	(.L_29 - .L_28)


	//   ....[0]....
.L_28:
        /*005c*/ 	.word	0xffffffff


	//   ....[1]....
        /*0060*/ 	.word	0xffffffff


	//   ....[2]....
        /*0064*/ 	.word	0xffffffff


	//   ....[3]....
        /*0068*/ 	.word	0xffffffff


	//   ....[4]....
        /*006c*/ 	.word	0xffffffff


	//----- nvinfo : EIATTR_COOP_GROUP_INSTR_OFFSETS
	.align		4
.L_29:
        /*0070*/ 	.byte	0x04, 0x28
        /*0072*/ 	.short	(.L_31 - .L_30)


	//   ....[0]....
.L_30:
        /*0074*/ 	.word	0x000003b0


	//   ....[1]....
        /*0078*/ 	.word	0x00000400


	//   ....[2]....
        /*007c*/ 	.word	0x00000450


	//   ....[3]....
        /*0080*/ 	.word	0x000004a0


	//   ....[4]....
        /*0084*/ 	.word	0x000004f0


	//----- nvinfo : EIATTR_VRC_CTA_INIT_COUNT
	.align		4
.L_31:
        /*0088*/ 	.byte	0x02, 0x4a
	.zero		1
	.zero		1


	//----- nvinfo : EIATTR_EXIT_INSTR_OFFSETS
	.align		4
        /*008c*/ 	.byte	0x04, 0x1c
        /*008e*/ 	.short	(.L_33 - .L_32)


	//   ....[0]....
.L_32:
        /*0090*/ 	.word	0x00000350


	//   ....[1]....
        /*0094*/ 	.word	0x00000500


	//   ....[2]....
        /*0098*/ 	.word	0x00000560


	//----- nvinfo : EIATTR_CBANK_PARAM_SIZE
	.align		4
.L_33:
        /*009c*/ 	.byte	0x03, 0x19
        /*009e*/ 	.short	0x0020


	//----- nvinfo : EIATTR_PARAM_CBANK
	.align		4
        /*00a0*/ 	.byte	0x04, 0x0a
        /*00a2*/ 	.short	(.L_35 - .L_34)
	.align		4
.L_34:
        /*00a4*/ 	.word	index@(.nv.constant0._Z17reduction_kernel2PdPKdS1_l)
        /*00a8*/ 	.short	0x0380
        /*00aa*/ 	.short	0x0020


	//----- nvinfo : EIATTR_SW_WAR
	.align		4
.L_35:
        /*00ac*/ 	.byte	0x04, 0x36
        /*00ae*/ 	.short	(.L_37 - .L_36)
.L_36:
        /*00b0*/ 	.word	0x00000008
.L_37:


//--------------------- .nv.info._Z17reduction_kernel1PdPKdS1_l --------------------------
	.section	.nv.info._Z17reduction_kernel1PdPKdS1_l,"",@"SHT_CUDA_INFO"
	.sectionflags	@""
	.align	4


	//----- nvinfo : EIATTR_CUDA_API_VERSION
	.align		4
        /*0000*/ 	.byte	0x04, 0x37
        /*0002*/ 	.short	(.L_39 - .L_38)
.L_38:
        /*0004*/ 	.word	0x00000082


	//----- nvinfo : EIATTR_KPARAM_INFO
	.align		4
.L_39:
        /*0008*/ 	.byte	0x04, 0x17
        /*000a*/ 	.short	(.L_41 - .L_40)
.L_40:
        /*000c*/ 	.word	0x00000000
        /*0010*/ 	.short	0x0003
        /*0012*/ 	.short	0x0018
        /*0014*/ 	.byte	0x00, 0xf0, 0x21, 0x00


	//----- nvinfo : EIATTR_KPARAM_INFO
	.align		4
.L_41:
        /*0018*/ 	.byte	0x04, 0x17
        /*001a*/ 	.short	(.L_43 - .L_42)
.L_42:
        /*001c*/ 	.word	0x00000000
        /*0020*/ 	.short	0x0002
        /*0022*/ 	.short	0x0010
        /*0024*/ 	.byte	0x00, 0xf5, 0x21, 0x00


	//----- nvinfo : EIATTR_KPARAM_INFO
	.align		4
.L_43:
        /*0028*/ 	.byte	0x04, 0x17
        /*002a*/ 	.short	(.L_45 - .L_44)
.L_44:
        /*002c*/ 	.word	0x00000000
        /*0030*/ 	.short	0x0001
        /*0032*/ 	.short	0x0008
        /*0034*/ 	.byte	0x00, 0xf5, 0x21, 0x00


	//----- nvinfo : EIATTR_KPARAM_INFO
	.align		4
.L_45:
        /*0038*/ 	.byte	0x04, 0x17
        /*003a*/ 	.short	(.L_47 - .L_46)
.L_46:
        /*003c*/ 	.word	0x00000000
        /*0040*/ 	.short	0x0000
        /*0042*/ 	.short	0x0000
        /*0044*/ 	.byte	0x00, 0xf5, 0x21, 0x00


	//----- nvinfo : EIATTR_SPARSE_MMA_MASK
	.align		4
.L_47:
        /*0048*/ 	.byte	0x03, 0x50
        /*004a*/ 	.short	0x0000


	//----- nvinfo : EIATTR_MAXREG_COUNT
	.align		4
        /*004c*/ 	.byte	0x03, 0x1b
        /*004e*/ 	.short	0x00ff


	//----- nvinfo : EIATTR_NUM_BARRIERS
	.align		4
        /*0050*/ 	.byte	0x02, 0x4c
        /*0052*/ 	.byte	0x01
	.zero		1


	//----- nvinfo : EIATTR_MERCURY_ISA_VERSION
	.align		4
        /*0054*/ 	.byte	0x03, 0x5f
        /*0056*/ 	.short	0x0101


	//----- nvinfo : EIATTR_COOP_GROUP_MASK_REGIDS
	.align		4
        /*0058*/ 	.byte	0x04, 0x29
        /*005a*/ 	.short	(.L_49 - .L_48)


	//   ....[0]....
.L_48:
        /*005c*/ 	.word	0xffffffff


	//   ....[1]....
        /*0060*/ 	.word	0xffffffff


	//   ....[2]....
        /*0064*/ 	.word	0xffffffff


	//   ....[3]....
        /*0068*/ 	.word	0xffffffff


	//   ....[4]....
        /*006c*/ 	.word	0xffffffff


	//----- nvinfo : EIATTR_COOP_GROUP_INSTR_OFFSETS
	.align		4
.L_49:
        /*0070*/ 	.byte	0x04, 0x28
        /*0072*/ 	.short	(.L_51 - .L_50)


	//   ....[0]....
.L_50:
        /*0074*/ 	.word	0x00000400


	//   ....[1]....
        /*0078*/ 	.word	0x00000470


	//   ....[2]....
        /*007c*/ 	.word	0x000004e0


	//   ....[3]....
        /*0080*/ 	.word	0x00000550


	//   ....[4]....
        /*0084*/ 	.word	0x000005b0


	//----- nvinfo : EIATTR_VRC_CTA_INIT_COUNT
	.align		4
.L_51:
        /*0088*/ 	.byte	0x02, 0x4a
	.zero		1
	.zero		1


	//----- nvinfo : EIATTR_EXIT_INSTR_OFFSETS
	.align		4
        /*008c*/ 	.byte	0x04, 0x1c
        /*008e*/ 	.short	(.L_53 - .L_52)


	//   ....[0]....
.L_52:
        /*0090*/ 	.word	0x000005c0


	//   ....[1]....
        /*0094*/ 	.word	0x00000630


	//----- nvinfo : EIATTR_CBANK_PARAM_SIZE
	.align		4
.L_53:
        /*0098*/ 	.byte	0x03, 0x19
        /*009a*/ 	.short	0x0020


	//----- nvinfo : EIATTR_PARAM_CBANK
	.align		4
        /*009c*/ 	.byte	0x04, 0x0a
        /*009e*/ 	.short	(.L_55 - .L_54)
	.align		4
.L_54:
        /*00a0*/ 	.word	index@(.nv.constant0._Z17reduction_kernel1PdPKdS1_l)
        /*00a4*/ 	.short	0x0380
        /*00a6*/ 	.short	0x0020


	//----- nvinfo : EIATTR_SW_WAR
	.align		4
.L_55:
        /*00a8*/ 	.byte	0x04, 0x36
        /*00aa*/ 	.short	(.L_57 - .L_56)
.L_56:
        /*00ac*/ 	.word	0x00000008
.L_57:


//--------------------- .nv.info._Z17reduction_kernel0PdPKdS1_l --------------------------
	.section	.nv.info._Z17reduction_kernel0PdPKdS1_l,"",@"SHT_CUDA_INFO"
	.sectionflags	@""
	.align	4


	//----- nvinfo : EIATTR_CUDA_API_VERSION
	.align		4
        /*0000*/ 	.byte	0x04, 0x37
        /*0002*/ 	.short	(.L_59 - .L_58)
.L_58:
        /*0004*/ 	.word	0x00000082


	//----- nvinfo : EIATTR_KPARAM_INFO
	.align		4
.L_59:
        /*0008*/ 	.byte	0x04, 0x17
        /*000a*/ 	.short	(.L_61 - .L_60)
.L_60:
        /*000c*/ 	.word	0x00000000
        /*0010*/ 	.short	0x0003
        /*0012*/ 	.short	0x0018
        /*0014*/ 	.byte	0x00, 0xf0, 0x21, 0x00


	//----- nvinfo : EIATTR_KPARAM_INFO
	.align		4
.L_61:
        /*0018*/ 	.byte	0x04, 0x17
        /*001a*/ 	.short	(.L_63 - .L_62)
.L_62:
        /*001c*/ 	.word	0x00000000
        /*0020*/ 	.short	0x0002
        /*0022*/ 	.short	0x0010
        /*0024*/ 	.byte	0x00, 0xf5, 0x21, 0x00


	//----- nvinfo : EIATTR_KPARAM_INFO
	.align		4
.L_63:
        /*0028*/ 	.byte	0x04, 0x17
        /*002a*/ 	.short	(.L_65 - .L_64)
.L_64:
        /*002c*/ 	.word	0x00000000
        /*0030*/ 	.short	0x0001
        /*0032*/ 	.short	0x0008
        /*0034*/ 	.byte	0x00, 0xf5, 0x21, 0x00


	//----- nvinfo : EIATTR_KPARAM_INFO
	.align		4
.L_65:
        /*0038*/ 	.byte	0x04, 0x17
        /*003a*/ 	.short	(.L_67 - .L_66)
.L_66:
        /*003c*/ 	.word	0x00000000
        /*0040*/ 	.short	0x0000
        /*0042*/ 	.short	0x0000
        /*0044*/ 	.byte	0x00, 0xf5, 0x21, 0x00


	//----- nvinfo : EIATTR_SPARSE_MMA_MASK
	.align		4
.L_67:
        /*0048*/ 	.byte	0x03, 0x50
        /*004a*/ 	.short	0x0000


	//----- nvinfo : EIATTR_MAXREG_COUNT
	.align		4
        /*004c*/ 	.byte	0x03, 0x1b
        /*004e*/ 	.short	0x00ff


	//----- nvinfo : EIATTR_NUM_BARRIERS
	.align		4
        /*0050*/ 	.byte	0x02, 0x4c
        /*0052*/ 	.byte	0x01
	.zero		1


	//----- nvinfo : EIATTR_MERCURY_ISA_VERSION
	.align		4
        /*0054*/ 	.byte	0x03, 0x5f
        /*0056*/ 	.short	0x0101


	//----- nvinfo : EIATTR_VRC_CTA_INIT_COUNT
	.align		4
        /*0058*/ 	.byte	0x02, 0x4a
	.zero		1
	.zero		1


	//----- nvinfo : EIATTR_EXIT_INSTR_OFFSETS
	.align		4
        /*005c*/ 	.byte	0x04, 0x1c
        /*005e*/ 	.short	(.L_69 - .L_68)


	//   ....[0]....
.L_68:
        /*0060*/ 	.word	0x00000540


	//   ....[1]....
        /*0064*/ 	.word	0x000005b0


	//----- nvinfo : EIATTR_CBANK_PARAM_SIZE
	.align		4
.L_69:
        /*0068*/ 	.byte	0x03, 0x19
        /*006a*/ 	.short	0x0020


	//----- nvinfo : EIATTR_PARAM_CBANK
	.align		4
        /*006c*/ 	.byte	0x04, 0x0a
        /*006e*/ 	.short	(.L_71 - .L_70)
	.align		4
.L_70:
        /*0070*/ 	.word	index@(.nv.constant0._Z17reduction_kernel0PdPKdS1_l)
        /*0074*/ 	.short	0x0380
        /*0076*/ 	.short	0x0020


	//----- nvinfo : EIATTR_SW_WAR
	.align		4
.L_71:
        /*0078*/ 	.byte	0x04, 0x36
        /*007a*/ 	.short	(.L_73 - .L_72)
.L_72:
        /*007c*/ 	.word	0x00000008
.L_73:


//--------------------- .nv.callgraph             --------------------------
	.section	.nv.callgraph,"",@"SHT_CUDA_CALLGRAPH"
	.align	4
	.sectionentsize	8
	.align		4
        /*0000*/ 	.word	0x00000000
	.align		4
        /*0004*/ 	.word	0xffffffff
	.align		4
        /*0008*/ 	.word	0x00000000
	.align		4
        /*000c*/ 	.word	0xfffffffe
	.align		4
        /*0010*/ 	.word	0x00000000
	.align		4
        /*0014*/ 	.word	0xfffffffd
	.align		4
        /*0018*/ 	.word	0x00000000
	.align		4
        /*001c*/ 	.word	0xfffffffc


//--------------------- .text._Z17reduction_kernel2PdPKdS1_l --------------------------
	.section	.text._Z17reduction_kernel2PdPKdS1_l,"ax",@progbits
	.align	128
        .global         _Z17reduction_kernel2PdPKdS1_l
        .type           _Z17reduction_kernel2PdPKdS1_l,@function
        .size           _Z17reduction_kernel2PdPKdS1_l,(.L_x_3 - _Z17reduction_kernel2PdPKdS1_l)
        .other          _Z17reduction_kernel2PdPKdS1_l,@"STO_CUDA_ENTRY STV_DEFAULT"
_Z17reduction_kernel2PdPKdS1_l:
.text._Z17reduction_kernel2PdPKdS1_l:
[----:B------:R-:W-:Y:S01]  /*0000*/  LDC R1, c[0x0][0x37c] ;  /* 0x0000df00ff017b82 */ /* 0x000fe20000000800 */
[----:B------:R-:W0:Y:S01]  /*0010*/  S2R R0, SR_CTAID.X ;  /* 0x0000000000007919 */ /* 0x000e220000002500 */
[----:B------:R-:W0:Y:S01]  /*0020*/  LDCU UR4, c[0x0][0x360] ;  /* 0x00006c00ff0477ac */ /* 0x000e220008000800 */
[----:B------:R-:W0:Y:S01]  /*0030*/  S2R R3, SR_TID.X ;  /* 0x0000000000037919 */ /* 0x000e220000002100 */
[----:B------:R-:W1:Y:S01]  /*0040*/  LDCU.64 UR6, c[0x0][0x398] ;  /* 0x00007300ff0677ac */ /* 0x000e620008000a00 */
[----:B0-----:R-:W-:-:S05]  /*0050*/  IMAD R2, R0, UR4, R3 ;  /* 0x0000000400027c24 */ /* 0x001fca000f8e0203 */
[----:B-1----:R-:W-:Y:S02]  /*0060*/  ISETP.GE.U32.AND P0, PT, R2, UR6, PT ;  /* 0x0000000602007c0c */ /* 0x002fe4000bf06070 */
[----:B------:R-:W-:-:S04]  /*0070*/  SHF.R.S32.HI R5, RZ, 0x1f, R2 ;  /* 0x0000001fff057819 */ /* 0x000fc80000011402 */
[----:B------:R-:W-:Y:S01]  /*0080*/  ISETP.GE.AND.EX P0, PT, R5, UR7, PT, P0 ;  /* 0x0000000705007c0c */ /* 0x000fe2000bf06300 */
[----:B------:R-:W0:-:S12]  /*0090*/  LDCU.64 UR6, c[0x0][0x358] ;  /* 0x00006b00ff0677ac */ /* 0x000e180008000a00 */
[----:B------:R-:W1:Y:S01]  /*00a0*/  @!P0 LDC.64 R8, c[0x0][0x388] ;  /* 0x0000e200ff088b82 */ /* 0x000e620000000a00 */
[C---:B------:R-:W-:Y:S01]  /*00b0*/  @!P0 IMAD.SHL.U32 R11, R2.reuse, 0x8, RZ ;  /* 0x00000008020b8824 */ /* 0x040fe200078e00ff */
[----:B------:R-:W-:-:S06]  /*00c0*/  @!P0 SHF.L.U64.HI R2, R2, 0x3, R5 ;  /* 0x0000000302028819 */ /* 0x000fcc0000010205 */
[----:B------:R-:W2:Y:S01]  /*00d0*/  @!P0 LDC.64 R6, c[0x0][0x390] ;  /* 0x0000e400ff068b82 */ /* 0x000ea20000000a00 */
[----:B-1----:R-:W-:-:S05]  /*00e0*/  @!P0 IADD3 R8, P1, PT, R11, R8, RZ ;  /* 0x000000080b088210 */ /* 0x002fca0007f3e0ff */
[----:B------:R-:W-:Y:S01]  /*00f0*/  @!P0 IMAD.X R9, R2, 0x1, R9, P1 ;  /* 0x0000000102098824 */ /* 0x000fe200008e0609 */
[----:B--2---:R-:W-:-:S04]  /*0100*/  @!P0 IADD3 R10, P2, PT, R11, R6, RZ ;  /* 0x000000060b0a8210 */ /* 0x004fc80007f5e0ff */
[----:B0-----:R-:W2:Y:S01]  /*0110*/  @!P0 LDG.E.64 R4, desc[UR6][R8.64] ;  /* 0x0000000608048981 */ /* 0x001ea2000c1e1b00 */
[----:B------:R-:W-:-:S05]  /*0120*/  @!P0 IMAD.X R11, R2, 0x1, R7, P2 ;  /* 0x00000001020b8824 */ /* 0x000fca00010e0607 */
[----:B------:R-:W2:Y:S01]  /*0130*/  @!P0 LDG.E.64 R6, desc[UR6][R10.64] ;  /* 0x000000060a068981 */ /* 0x000ea2000c1e1b00 */
[----:B------:R-:W0:Y:S01]  /*0140*/  S2UR UR5, SR_CgaCtaId ;  /* 0x00000000000579c3 */ /* 0x000e220000008800 */
[----:B------:R-:W-:Y:S02]  /*0150*/  UMOV UR4, 0x400 ;  /* 0x0000040000047882 */ /* 0x000fe40000000000 */
[----:B0-----:R-:W-:-:S06]  /*0160*/  ULEA UR4, UR5, UR4, 0x18 ;  /* 0x0000000405047291 */ /* 0x001fcc000f8ec0ff */
[C---:B------:R-:W-:Y:S02]  /*0170*/  LEA R2, R3.reuse, UR4, 0x3 ;  /* 0x0000000403027c11 */ /* 0x040fe4000f8e18ff */
[----:B------:R-:W-:Y:S01]  /*0180*/  ISETP.GT.U32.AND P1, PT, R3, 0x1ff, PT ;  /* 0x000001ff0300780c */ /* 0x000fe20003f24070 */
[----:B--2---:R-:W-:-:S07]  /*0190*/  @!P0 DMUL R4, R4, R6 ;  /* 0x0000000604048228 */ /* 0x004fce0000000000 */
[----:B------:R-:W-:Y:S04]  /*01a0*/  @!P0 STS.64 [R2], R4 ;  /* 0x0000000402008388 */ /* 0x000fe80000000a00 */
[----:B------:R-:W-:Y:S01]  /*01b0*/  @P0 STS.64 [R2], RZ ;  /* 0x000000ff02000388 */ /* 0x000fe20000000a00 */
[----:B------:R-:W-:Y:S06]  /*01c0*/  BAR.SYNC.DEFER_BLOCKING 0x0 ;  /* 0x0000000000007b1d */ /* 0x000fec0000010000 */
[----:B------:R-:W-:Y:S04]  /*01d0*/  @!P1 LDS.64 R6, [R2+0x1000] ;  /* 0x0010000002069984 */ /* 0x000fe80000000a00 */
[----:B------:R-:W0:Y:S01]  /*01e0*/  @!P1 LDS.64 R8, [R2] ;  /* 0x0000000002089984 */ /* 0x000e220000000a00 */
[----:B------:R-:W-:Y:S01]  /*01f0*/  ISETP.GT.U32.AND P0, PT, R3, 0xff, PT ;  /* 0x000000ff0300780c */ /* 0x000fe20003f04070 */
[----:B0-----:R-:W-:-:S07]  /*0200*/  @!P1 DADD R6, R6, R8 ;  /* 0x0000000006069229 */ /* 0x001fce0000000008 */
[----:B------:R-:W-:Y:S01]  /*0210*/  @!P1 STS.64 [R2], R6 ;  /* 0x0000000602009388 */ /* 0x000fe20000000a00 */
        /* <DEDUP_REMOVED lines=17> */
[----:B------:R0:W-:Y:S01]  /*0330*/  @!P0 STS.64 [R2], R6 ;  /* 0x0000000602008388 */ /* 0x0001e20000000a00 */
[----:B------:R-:W-:Y:S06]  /*0340*/  BAR.SYNC.DEFER_BLOCKING 0x0 ;  /* 0x0000000000007b1d */ /* 0x000fec0000010000 */
[----:B------:R-:W-:Y:S05]  /*0350*/  @P1 EXIT ;  /* 0x000000000000194d */ /* 0x000fea0003800000 */
[----:B------:R-:W-:Y:S01]  /*0360*/  LDS.64 R4, [R2+0x100] ;  /* 0x0001000002047984 */ /* 0x000fe20000000a00 */
[----:B------:R-:W-:-:S03]  /*0370*/  ISETP.NE.AND P0, PT, R3, RZ, PT ;  /* 0x000000ff0300720c */ /* 0x000fc60003f05270 */
[----:B0-----:R-:W0:Y:S02]  /*0380*/  LDS.64 R6, [R2] ;  /* 0x0000000002067984 */ /* 0x001e240000000a00 */
[----:B0-----:R-:W-:-:S07]  /*0390*/  DADD R4, R4, R6 ;  /* 0x0000000004047229 */ /* 0x001fce0000000006 */
[----:B------:R-:W-:Y:S01]  /*03a0*/  STS.64 [R2], R4 ;  /* 0x0000000402007388 */ /* 0x000fe20000000a00 */
[----:B------:R-:W-:-:S03]  /*03b0*/  NOP ;  /* 0x0000000000007918 */ /* 0x000fc60000000000 */
[----:B------:R-:W-:Y:S04]  /*03c0*/  LDS.64 R6, [R2+0x80] ;  /* 0x0000800002067984 */ /* 0x000fe80000000a00 */
[----:B------:R-:W0:Y:S02]  /*03d0*/  LDS.64 R8, [R2] ;  /* 0x0000000002087984 */ /* 0x000e240000000a00 */
        /* <DEDUP_REMOVED lines=16> */
[----:B------:R0:W-:Y:S01]  /*04e0*/  STS.64 [R2], R6 ;  /* 0x0000000602007388 */ /* 0x0001e20000000a00 */
[----:B------:R-:W-:Y:S01]  /*04f0*/  NOP ;  /* 0x0000000000007918 */ /* 0x000fe20000000000 */
[----:B------:R-:W-:Y:S05]  /*0500*/  @P0 EXIT ;  /* 0x000000000000094d */ /* 0x000fea0003800000 */
[----:B0-----:R-:W0:Y:S01]  /*0510*/  LDS.128 R4, [UR4] ;  /* 0x00000004ff047984 */ /* 0x001e220008000c00 */
[----:B------:R-:W1:Y:S02]  /*0520*/  LDC.64 R2, c[0x0][0x380] ;  /* 0x0000e000ff027b82 */ /* 0x000e640000000a00 */
[----:B-1----:R-:W-:Y:S01]  /*0530*/  IMAD.WIDE.U32 R2, R0, 0x8, R2 ;  /* 0x0000000800027825 */ /* 0x002fe200078e0002 */
[----:B0-----:R-:W-:-:S07]  /*0540*/  DADD R4, R4, R6 ;  /* 0x0000000004047229 */ /* 0x001fce0000000006 */
[----:B------:R-:W-:Y:S01]  /*0550*/  STG.E.64 desc[UR6][R2.64], R4 ;  /* 0x0000000402007986 */ /* 0x000fe2000c101b06 */
[----:B------:R-:W-:Y:S05]  /*0560*/  EXIT ;  /* 0x000000000000794d */ /* 0x000fea0003800000 */
.L_x_0:
[----:B------:R-:W-:-:S00]  /*0570*/  BRA `(.L_x_0) ;  /* 0xfffffffc00fc7947 */ /* 0x000fc0000383ffff */
[----:B------:R-:W-:-:S00]  /*0580*/  NOP ;  /* 0x0000000000007918 */ /* 0x000fc00000000000 */
[----:B------:R-:W-:-:S00]  /*0590*/  NOP ;  /* 0x0000000000007918 */ /* 0x000fc00000000000 */
[----:B------:R-:W-:-:S00]  /*05a0*/  NOP ;  /* 0x0000000000007918 */ /* 0x000fc00000000000 */
[----:B------:R-:W-:-:S00]  /*05b0*/  NOP ;  /* 0x0000000000007918 */ /* 0x000fc00000000000 */
[----:B------:R-:W-:-:S00]  /*05c0*/  NOP ;  /* 0x0000000000007918 */ /* 0x000fc00000000000 */
[----:B------:R-:W-:-:S00]  /*05d0*/  NOP ;  /* 0x0000000000007918 */ /* 0x000fc00000000000 */
[----:B------:R-:W-:-:S00]  /*05e0*/  NOP ;  /* 0x0000000000007918 */ /* 0x000fc00000000000 */
[----:B------:R-:W-:-:S00]  /*05f0*/  NOP ;  /* 0x0000000000007918 */ /* 0x000fc00000000000 */
.L_x_3:


//--------------------- .text._Z17reduction_kernel1PdPKdS1_l --------------------------
	.section	.text._Z17reduction_kernel1PdPKdS1_l,"ax",@progbits
	.align	128
        .global         _Z17reduction_kernel1PdPKdS1_l
        .type           _Z17reduction_kernel1PdPKdS1_l,@function
        .size           _Z17reduction_kernel1PdPKdS1_l,(.L_x_4 - _Z17reduction_kernel1PdPKdS1_l)
        .other          _Z17reduction_kernel1PdPKdS1_l,@"STO_CUDA_ENTRY STV_DEFAULT"
_Z17reduction_kernel1PdPKdS1_l:
.text._Z17reduction_kernel1PdPKdS1_l:
        /* <DEDUP_REMOVED lines=14> */
[C---:B-1----:R-:W-:Y:S02]  /*00e0*/  @!P0 IADD3 R6, P2, PT, R7.reuse, R10, RZ ;  /* 0x0000000a07068210 */ /* 0x042fe40007f5e0ff */
[----:B--2---:R-:W-:-:S03]  /*00f0*/  @!P0 IADD3 R8, P1, PT, R7, R8, RZ ;  /* 0x0000000807088210 */ /* 0x004fc60007f3e0ff */
[C---:B------:R-:W-:Y:S02]  /*0100*/  @!P0 IMAD.X R7, R2.reuse, 0x1, R11, P2 ;  /* 0x0000000102078824 */ /* 0x040fe400010e060b */
[----:B------:R-:W-:-:S04]  /*0110*/  @!P0 IMAD.X R9, R2, 0x1, R9, P1 ;  /* 0x0000000102098824 */ /* 0x000fc800008e0609 */
[----:B0-----:R-:W2:Y:S04]  /*0120*/  @!P0 LDG.E.64 R6, desc[UR6][R6.64] ;  /* 0x0000000606068981 */ /* 0x001ea8000c1e1b00 */
[----:B------:R-:W2:Y:S01]  /*0130*/  @!P0 LDG.E.64 R4, desc[UR6][R8.64] ;  /* 0x0000000608048981 */ /* 0x000ea2000c1e1b00 */
[----:B------:R-:W0:Y:S01]  /*0140*/  S2UR UR5, SR_CgaCtaId ;  /* 0x00000000000579c3 */ /* 0x000e220000008800 */
[----:B------:R-:W-:Y:S01]  /*0150*/  UMOV UR4, 0x400 ;  /* 0x0000040000047882 */ /* 0x000fe20000000000 */
[----:B------:R-:W-:Y:S01]  /*0160*/  ISETP.GT.U32.AND P1, PT, R3, 0x1ff, PT ;  /* 0x000001ff0300780c */ /* 0x000fe20003f24070 */
[----:B0-----:R-:W-:-:S06]  /*0170*/  ULEA UR4, UR5, UR4, 0x18 ;  /* 0x0000000405047291 */ /* 0x001fcc000f8ec0ff */
[----:B------:R-:W-:-:S06]  /*0180*/  LEA R2, R3, UR4, 0x3 ;  /* 0x0000000403027c11 */ /* 0x000fcc000f8e18ff */
[----:B------:R-:W-:Y:S01]  /*0190*/  @!P1 IMAD R13, R3, 0x8, R2 ;  /* 0x00000008030d9824 */ /* 0x000fe200078e0202 */
        /* <DEDUP_REMOVED lines=8> */
[----:B------:R-:W-:Y:S05]  /*0220*/  @!P1 STS.64 [R13], R6 ;  /* 0x000000060d009388 */ /* 0x000fea0000000a00 */
[C---:B------:R-:W-:Y:S01]  /*0230*/  @!P0 IMAD R15, R3.reuse, 0x18, R2 ;  /* 0x00000018030f8824 */ /* 0x040fe200078e0202 */
        /* <DEDUP_REMOVED lines=24> */
[----:B------:R-:W-:-:S13]  /*03c0*/  ISETP.GT.U32.AND P0, PT, R3, 0xf, PT ;  /* 0x0000000f0300780c */ /* 0x000fda0003f04070 */
[----:B------:R-:W-:Y:S01]  /*03d0*/  @!P0 IMAD R17, R3, 0x1f8, R2 ;  /* 0x000001f803118824 */ /* 0x000fe200078e0202 */
[----:B0-----:R-:W-:-:S07]  /*03e0*/  @!P1 DADD R4, R4, R10 ;  /* 0x0000000004049229 */ /* 0x001fce000000000a */
[----:B------:R-:W-:Y:S01]  /*03f0*/  @!P1 STS.64 [R15], R4 ;  /* 0x000000040f009388 */ /* 0x000fe20000000a00 */
[----:B------:R-:W-:-:S03]  /*0400*/  NOP ;  /* 0x0000000000007918 */ /* 0x000fc60000000000 */
        /* <DEDUP_REMOVED lines=23> */
[----:B------:R-:W-:Y:S01]  /*0580*/  ISETP.NE.AND P0, PT, R3, RZ, PT ;  /* 0x000000ff0300720c */ /* 0x000fe20003f05270 */
[----:B0-----:R-:W-:-:S07]  /*0590*/  @!P1 DADD R8, R8, R10 ;  /* 0x0000000008089229 */ /* 0x001fce000000000a */
[----:B------:R0:W-:Y:S01]  /*05a0*/  @!P1 STS.64 [R17], R8 ;  /* 0x0000000811009388 */ /* 0x0001e20000000a00 */
[----:B------:R-:W-:-:S04]  /*05b0*/  NOP ;  /* 0x0000000000007918 */ /* 0x000fc80000000000 */
[----:B------:R-:W-:Y:S05]  /*05c0*/  @P0 EXIT ;  /* 0x000000000000094d */ /* 0x000fea0003800000 */
[----:B------:R-:W-:Y:S01]  /*05d0*/  LDS.64 R2, [UR4] ;  /* 0x00000004ff027984 */ /* 0x000fe20008000a00 */
[----:B------:R-:W1:Y:S03]  /*05e0*/  LDC.64 R6, c[0x0][0x380] ;  /* 0x0000e000ff067b82 */ /* 0x000e660000000a00 */
[----:B------:R-:W2:Y:S02]  /*05f0*/  LDS.64 R4, [UR4+0x1000] ;  /* 0x00100004ff047984 */ /* 0x000ea40008000a00 */
[----:B--2---:R-:W-:Y:S01]  /*0600*/  DADD R2, R2, R4 ;  /* 0x0000000002027229 */ /* 0x004fe20000000004 */
[----:B-1----:R-:W-:-:S06]  /*0610*/  IMAD.WIDE.U32 R4, R0, 0x8, R6 ;  /* 0x0000000800047825 */ /* 0x002fcc00078e0006 */
[----:B------:R-:W-:Y:S01]  /*0620*/  STG.E.64 desc[UR6][R4.64], R2 ;  /* 0x0000000204007986 */ /* 0x000fe2000c101b06 */
[----:B------:R-:W-:Y:S05]  /*0630*/  EXIT ;  /* 0x000000000000794d */ /* 0x000fea0003800000 */
.L_x_1:
        /* <DEDUP_REMOVED lines=12> */
.L_x_4:


//--------------------- .text._Z17reduction_kernel0PdPKdS1_l --------------------------
	.section	.text._Z17reduction_kernel0PdPKdS1_l,"ax",@progbits
	.align	128
        .global         _Z17reduction_kernel0PdPKdS1_l
        .type           _Z17reduction_kernel0PdPKdS1_l,@function
        .size           _Z17reduction_kernel0PdPKdS1_l,(.L_x_5 - _Z17reduction_kernel0PdPKdS1_l)
        .other          _Z17reduction_kernel0PdPKdS1_l,@"STO_CUDA_ENTRY STV_DEFAULT"
_Z17reduction_kernel0PdPKdS1_l:
.text._Z17reduction_kernel0PdPKdS1_l:
        /* <DEDUP_REMOVED lines=22> */
[----:B------:R-:W-:-:S04]  /*0160*/  LOP3.LUT R2, R3, 0x1, RZ, 0xc0, !PT ;  /* 0x0000000103027812 */ /* 0x000fc800078ec0ff */
[----:B------:R-:W-:Y:S01]  /*0170*/  ISETP.NE.U32.AND P1, PT, R2, 0x1, PT ;  /* 0x000000010200780c */ /* 0x000fe20003f25070 */
[----:B0-----:R-:W-:-:S06]  /*0180*/  ULEA UR4, UR5, UR4, 0x18 ;  /* 0x0000000405047291 */ /* 0x001fcc000f8ec0ff */
[----:B------:R-:W-:Y:S01]  /*0190*/  LEA R2, R3, UR4, 0x3 ;  /* 0x0000000403027c11 */ /* 0x000fe2000f8e18ff */
[----:B--2---:R-:W-:-:S07]  /*01a0*/  @!P0 DMUL R4, R4, R6 ;  /* 0x0000000604048228 */ /* 0x004fce0000000000 */
[----:B------:R-:W-:Y:S04]  /*01b0*/  @!P0 STS.64 [R2], R4 ;  /* 0x0000000402008388 */ /* 0x000fe80000000a00 */
[----:B------:R-:W-:Y:S01]  /*01c0*/  @P0 STS.64 [R2], RZ ;  /* 0x000000ff02000388 */ /* 0x000fe20000000a00 */
[----:B------:R-:W-:Y:S06]  /*01d0*/  BAR.SYNC.DEFER_BLOCKING 0x0 ;  /* 0x0000000000007b1d */ /* 0x000fec0000010000 */
[----:B------:R-:W-:Y:S04]  /*01e0*/  @P1 LDS.64 R6, [R2+0x8] ;  /* 0x0000080002061984 */ /* 0x000fe80000000a00 */
[----:B------:R-:W0:Y:S01]  /*01f0*/  @P1 LDS.64 R8, [R2] ;  /* 0x0000000002081984 */ /* 0x000e220000000a00 */
[----:B------:R-:W-:Y:S01]  /*0200*/  LOP3.LUT P0, RZ, R3, 0x3, RZ, 0xc0, !PT ;  /* 0x0000000303ff7812 */ /* 0x000fe2000780c0ff */
[----:B0-----:R-:W-:-:S07]  /*0210*/  @P1 DADD R6, R6, R8 ;  /* 0x0000000006061229 */ /* 0x001fce0000000008 */
[----:B------:R-:W-:Y:S01]  /*0220*/  @P1 STS.64 [R2], R6 ;  /* 0x0000000602001388 */ /* 0x000fe20000000a00 */
[----:B------:R-:W-:Y:S06]  /*0230*/  BAR.SYNC.DEFER_BLOCKING 0x0 ;  /* 0x0000000000007b1d */ /* 0x000fec0000010000 */
[----:B------:R-:W-:Y:S04]  /*0240*/  @!P0 LDS.64 R8, [R2+0x10] ;  /* 0x0000100002088984 */ /* 0x000fe80000000a00 */
[----:B------:R-:W0:Y:S01]  /*0250*/  @!P0 LDS.64 R10, [R2] ;  /* 0x00000000020a8984 */ /* 0x000e220000000a00 */
[----:B------:R-:W-:Y:S01]  /*0260*/  LOP3.LUT P1, RZ, R3, 0x7, RZ, 0xc0, !PT ;  /* 0x0000000703ff7812 */ /* 0x000fe2000782c0ff */
[----:B0-----:R-:W-:-:S07]  /*0270*/  @!P0 DADD R8, R8, R10 ;  /* 0x0000000008088229 */ /* 0x001fce000000000a */
[----:B------:R-:W-:Y:S01]  /*0280*/  @!P0 STS.64 [R2], R8 ;  /* 0x0000000802008388 */ /* 0x000fe20000000a00 */
        /* <DEDUP_REMOVED lines=39> */
[----:B------:R-:W-:Y:S01]  /*0500*/  ISETP.NE.AND P0, PT, R3, RZ, PT ;  /* 0x000000ff0300720c */ /* 0x000fe20003f05270 */
[----:B0-----:R-:W-:-:S07]  /*0510*/  @!P1 DADD R4, R4, R10 ;  /* 0x0000000004049229 */ /* 0x001fce000000000a */
[----:B------:R0:W-:Y:S01]  /*0520*/  @!P1 STS.64 [R2], R4 ;  /* 0x0000000402009388 */ /* 0x0001e20000000a00 */
[----:B------:R-:W-:Y:S06]  /*0530*/  BAR.SYNC.DEFER_BLOCKING 0x0 ;  /* 0x0000000000007b1d */ /* 0x000fec0000010000 */
[----:B------:R-:W-:Y:S05]  /*0540*/  @P0 EXIT ;  /* 0x000000000000094d */ /* 0x000fea0003800000 */
[----:B0-----:R-:W-:Y:S01]  /*0550*/  LDS.64 R2, [UR4] ;  /* 0x00000004ff027984 */ /* 0x001fe20008000a00 */
[----:B------:R-:W0:Y:S03]  /*0560*/  LDC.64 R6, c[0x0][0x380] ;  /* 0x0000e000ff067b82 */ /* 0x000e260000000a00 */
[----:B------:R-:W1:Y:S02]  /*0570*/  LDS.64 R4, [UR4+0x1000] ;  /* 0x00100004ff047984 */ /* 0x000e640008000a00 */
[----:B-1----:R-:W-:Y:S01]  /*0580*/  DADD R2, R2, R4 ;  /* 0x0000000002027229 */ /* 0x002fe20000000004 */
[----:B0-----:R-:W-:-:S06]  /*0590*/  IMAD.WIDE.U32 R4, R0, 0x8, R6 ;  /* 0x0000000800047825 */ /* 0x001fcc00078e0006 */
[----:B------:R-:W-:Y:S01]  /*05a0*/  STG.E.64 desc[UR6][R4.64], R2 ;  /* 0x0000000204007986 */ /* 0x000fe2000c101b06 */
[----:B------:R-:W-:Y:S05]  /*05b0*/  EXIT ;  /* 0x000000000000794d */ /* 0x000fea0003800000 */
.L_x_2:
        /* <DEDUP_REMOVED lines=12> */
.L_x_5:


//--------------------- .nv.shared._Z17reduction_kernel2PdPKdS1_l --------------------------
	.section	.nv.shared._Z17reduction_kernel2PdPKdS1_l,"aw",@nobits
	.sectionflags	@""
	.align	8
.nv.shared._Z17reduction_kernel2PdPKdS1_l:
	.zero		9216


//--------------------- .nv.shared.reserved.0     --------------------------
	.section	.nv.shared.reserved.0,"aw",@nobits
	.weak		__nv_reservedSMEM_offset_0_alias
	.size		__nv_reservedSMEM_offset_0_alias, 0, 64
	.other		__nv_reservedSMEM_offset_0_alias,@"STO_CUDA_RESERVED_SHARED STV_DEFAULT"
__nv_reservedSMEM_offset_0_alias:
	.zero		0
	.zero		64


//--------------------- .nv.shared._Z17reduction_kernel1PdPKdS1_l --------------------------
	.section	.nv.shared._Z17reduction_kernel1PdPKdS1_l,"aw",@nobits
	.sectionflags	@""
	.align	8
.nv.shared._Z17reduction_kernel1PdPKdS1_l:
	.zero		9216


//--------------------- .nv.shared._Z17reduction_kernel0PdPKdS1_l --------------------------
	.section	.nv.shared._Z17reduction_kernel0PdPKdS1_l,"aw",@nobits
	.sectionflags	@""
	.align	8
.nv.shared._Z17reduction_kernel0PdPKdS1_l:
	.zero		9216


//--------------------- .nv.constant0._Z17reduction_kernel2PdPKdS1_l --------------------------
	.section	.nv.constant0._Z17reduction_kernel2PdPKdS1_l,"a",@progbits
	.sectionflags	@""
	.align	4
.nv.constant0._Z17reduction_kernel2PdPKdS1_l:
	.zero		928


//--------------------- .nv.constant0._Z17reduction_kernel1PdPKdS1_l --------------------------
	.section	.nv.constant0._Z17reduction_kernel1PdPKdS1_l,"a",@progbits
	.sectionflags	@""
	.align	4
.nv.constant0._Z17reduction_kernel1PdPKdS1_l:
	.zero		928


//--------------------- .nv.constant0._Z17reduction_kernel0PdPKdS1_l --------------------------
	.section	.nv.constant0._Z17reduction_kernel0PdPKdS1_l,"a",@progbits
	.sectionflags	@""
	.align	4
.nv.constant0._Z17reduction_kernel0PdPKdS1_l:
	.zero		928


//--------------------- SYMBOLS --------------------------

	.type		.nv.reservedSmem.offset0,@object
	.size		.nv.reservedSmem.offset0,0x4
	.type		.nv.reservedSmem.cap,@object
	.size		.nv.reservedSmem.cap,0x4
